//
// Generated by NVIDIA NVVM Compiler
//
// Compiler Build ID: CL-36424714
// Cuda compilation tools, release 13.0, V13.0.88
// Based on NVVM 20.0.0
//

.version 9.0
.target sm_100
.address_size 64

	// .globl	_Z12TC_FP_ReducePaS_ii
// _ZZ12TC_FP_ReducePaS_iiE11partialSums has been demoted

.visible .entry _Z12TC_FP_ReducePaS_ii(
	.param .u64 .ptr .align 1 _Z12TC_FP_ReducePaS_ii_param_0,
	.param .u64 .ptr .align 1 _Z12TC_FP_ReducePaS_ii_param_1,
	.param .u32 _Z12TC_FP_ReducePaS_ii_param_2,
	.param .u32 _Z12TC_FP_ReducePaS_ii_param_3
)
{
	.reg .pred 	%p<13>;
	.reg .b16 	%rs<90>;
	.reg .b32 	%r<59>;
	.reg .b64 	%rd<9>;
	// demoted variable
	.shared .align 1 .b8 _ZZ12TC_FP_ReducePaS_iiE11partialSums[32];
	ld.param.u64 	%rd2, [_Z12TC_FP_ReducePaS_ii_param_0];
	ld.param.u64 	%rd3, [_Z12TC_FP_ReducePaS_ii_param_1];
	ld.param.u32 	%r33, [_Z12TC_FP_ReducePaS_ii_param_2];
	ld.param.u32 	%r34, [_Z12TC_FP_ReducePaS_ii_param_3];
	mov.u32 	%r1, %ctaid.y;
	mov.u32 	%r35, %ntid.y;
	mov.u32 	%r36, %tid.y;
	mad.lo.s32 	%r37, %r1, %r35, %r36;
	mov.u32 	%r2, %tid.x;
	mul.lo.s32 	%r38, %r34, %r37;
	mov.u32 	%r3, %ctaid.x;
	mov.u32 	%r4, %ntid.x;
	mad.lo.s32 	%r39, %r3, %r4, %r2;
	add.s32 	%r51, %r39, %r38;
	mov.u32 	%r6, %nctaid.x;
	mov.u32 	%r40, _ZZ12TC_FP_ReducePaS_iiE11partialSums;
	add.s32 	%r7, %r40, %r2;
	mov.b16 	%rs17, 0;
	st.shared.u8 	[%r7], %rs17;
	add.s32 	%r8, %r38, %r34;
	setp.ge.s32 	%p1, %r51, %r8;
	@%p1 bra 	$L__BB0_5;
	mul.lo.s32 	%r9, %r34, %r33;
	mul.lo.s32 	%r10, %r4, %r6;
	cvta.to.global.u64 	%rd1, %rd2;
	mov.b16 	%rs80, 0;
$L__BB0_2:
	setp.ge.s32 	%p2, %r51, %r9;
	@%p2 bra 	$L__BB0_4;
	cvt.s64.s32 	%rd4, %r51;
	add.s64 	%rd5, %rd1, %rd4;
	ld.global.u8 	%rs19, [%rd5];
	add.s16 	%rs80, %rs80, %rs19;
	st.shared.u8 	[%r7], %rs80;
$L__BB0_4:
	add.s32 	%r51, %r51, %r10;
	setp.lt.s32 	%p3, %r51, %r8;
	@%p3 bra 	$L__BB0_2;
$L__BB0_5:
	setp.ne.s32 	%p4, %r2, 0;
	@%p4 bra 	$L__BB0_19;
	and.b32  	%r13, %r4, 15;
	setp.lt.u32 	%p5, %r4, 16;
	mov.b16 	%rs89, 0;
	mov.b32 	%r55, 0;
	@%p5 bra 	$L__BB0_9;
	and.b32  	%r55, %r4, 2032;
	add.s32 	%r52, %r40, 7;
	and.b32  	%r44, %r4, -16;
	neg.s32 	%r53, %r44;
	mov.b16 	%rs89, 0;
$L__BB0_8:
	.pragma "nounroll";
	ld.shared.u8 	%rs23, [%r52+-7];
	add.s16 	%rs24, %rs23, %rs89;
	ld.shared.u8 	%rs25, [%r52+-6];
	add.s16 	%rs26, %rs25, %rs24;
	ld.shared.u8 	%rs27, [%r52+-5];
	add.s16 	%rs28, %rs27, %rs26;
	ld.shared.u8 	%rs29, [%r52+-4];
	add.s16 	%rs30, %rs29, %rs28;
	ld.shared.u8 	%rs31, [%r52+-3];
	add.s16 	%rs32, %rs31, %rs30;
	ld.shared.u8 	%rs33, [%r52+-2];
	add.s16 	%rs34, %rs33, %rs32;
	ld.shared.u8 	%rs35, [%r52+-1];
	add.s16 	%rs36, %rs35, %rs34;
	ld.shared.u8 	%rs37, [%r52];
	add.s16 	%rs38, %rs37, %rs36;
	ld.shared.u8 	%rs39, [%r52+1];
	add.s16 	%rs40, %rs39, %rs38;
	ld.shared.u8 	%rs41, [%r52+2];
	add.s16 	%rs42, %rs41, %rs40;
	ld.shared.u8 	%rs43, [%r52+3];
	add.s16 	%rs44, %rs43, %rs42;
	ld.shared.u8 	%rs45, [%r52+4];
	add.s16 	%rs46, %rs45, %rs44;
	ld.shared.u8 	%rs47, [%r52+5];
	add.s16 	%rs48, %rs47, %rs46;
	ld.shared.u8 	%rs49, [%r52+6];
	add.s16 	%rs50, %rs49, %rs48;
	ld.shared.u8 	%rs51, [%r52+7];
	add.s16 	%rs52, %rs51, %rs50;
	ld.shared.u8 	%rs53, [%r52+8];
	add.s16 	%rs89, %rs53, %rs52;
	add.s32 	%r53, %r53, 16;
	add.s32 	%r52, %r52, 16;
	setp.ne.s32 	%p6, %r53, 0;
	@%p6 bra 	$L__BB0_8;
$L__BB0_9:
	setp.eq.s32 	%p7, %r13, 0;
	@%p7 bra 	$L__BB0_18;
	and.b32  	%r21, %r4, 7;
	setp.lt.u32 	%p8, %r13, 8;
	@%p8 bra 	$L__BB0_12;
	add.s32 	%r46, %r40, %r55;
	ld.shared.u8 	%rs55, [%r46];
	add.s16 	%rs56, %rs55, %rs89;
	ld.shared.u8 	%rs57, [%r46+1];
	add.s16 	%rs58, %rs57, %rs56;
	ld.shared.u8 	%rs59, [%r46+2];
	add.s16 	%rs60, %rs59, %rs58;
	ld.shared.u8 	%rs61, [%r46+3];
	add.s16 	%rs62, %rs61, %rs60;
	ld.shared.u8 	%rs63, [%r46+4];
	add.s16 	%rs64, %rs63, %rs62;
	ld.shared.u8 	%rs65, [%r46+5];
	add.s16 	%rs66, %rs65, %rs64;
	ld.shared.u8 	%rs67, [%r46+6];
	add.s16 	%rs68, %rs67, %rs66;
	ld.shared.u8 	%rs69, [%r46+7];
	add.s16 	%rs89, %rs69, %rs68;
	add.s32 	%r55, %r55, 8;
$L__BB0_12:
	setp.eq.s32 	%p9, %r21, 0;
	@%p9 bra 	$L__BB0_18;
	and.b32  	%r24, %r4, 3;
	setp.lt.u32 	%p10, %r21, 4;
	@%p10 bra 	$L__BB0_15;
	add.s32 	%r48, %r40, %r55;
	ld.shared.u8 	%rs71, [%r48];
	add.s16 	%rs72, %rs71, %rs89;
	ld.shared.u8 	%rs73, [%r48+1];
	add.s16 	%rs74, %rs73, %rs72;
	ld.shared.u8 	%rs75, [%r48+2];
	add.s16 	%rs76, %rs75, %rs74;
	ld.shared.u8 	%rs77, [%r48+3];
	add.s16 	%rs89, %rs77, %rs76;
	add.s32 	%r55, %r55, 4;
$L__BB0_15:
	setp.eq.s32 	%p11, %r24, 0;
	@%p11 bra 	$L__BB0_18;
	add.s32 	%r58, %r40, %r55;
	neg.s32 	%r57, %r24;
$L__BB0_17:
	.pragma "nounroll";
	ld.shared.u8 	%rs78, [%r58];
	add.s16 	%rs89, %rs78, %rs89;
	add.s32 	%r58, %r58, 1;
	add.s32 	%r57, %r57, 1;
	setp.ne.s32 	%p12, %r57, 0;
	@%p12 bra 	$L__BB0_17;
$L__BB0_18:
	mad.lo.s32 	%r50, %r1, %r6, %r3;
	cvt.u64.u32 	%rd6, %r50;
	cvta.to.global.u64 	%rd7, %rd3;
	add.s64 	%rd8, %rd7, %rd6;
	st.global.u8 	[%rd8], %rs89;
$L__BB0_19:
	ret;

}


// ===== COMPILED SASS (sm_100) =====

	.target	sm_100

	.elftype	@"ET_EXEC"


//--------------------- .note.nv.tkinfo           --------------------------
	.section	.note.nv.tkinfo,"",@"SHT_NOTE"
	.sectionflags	@"SHF_NOTE_NV_TKINFO"
	.tkinfo
        /*0018*/ 	.word	0x00000002
        /*0030*/ 	.string	""
        /*0030*/ 	.string	"ptxas"
        /*0030*/ 	.string	"Cuda compilation tools, release 13.0, V13.0.88"
        /*0030*/ 	.string	"Build cuda_13.0.r13.0/compiler.36424714_0"
        /*0030*/ 	.string	"-arch sm_100 -m 64 "



//--------------------- .note.nv.cuinfo           --------------------------
	.section	.note.nv.cuinfo,"",@"SHT_NOTE"
	.sectionflags	@"SHF_NOTE_NV_CUINFO"
        /*0018*/ 	.short	0x0002
        /*001a*/ 	.short	0x0064
        /*001c*/ 	.short	0x0082
	.zero		2


//--------------------- .nv.info                  --------------------------
	.section	.nv.info,"",@"SHT_CUDA_INFO"
	.align	4


	//----- nvinfo : EIATTR_REGCOUNT
	.align		4
        /*0000*/ 	.byte	0x04, 0x2f
        /*0002*/ 	.short	(.L_1 - .L_0)
	.align		4
.L_0:
        /*0004*/ 	.word	index@(_Z12TC_FP_ReducePaS_ii)
        /*0008*/ 	.word	0x00000018


	//----- nvinfo : EIATTR_FRAME_SIZE
	.align		4
.L_1:
        /*000c*/ 	.byte	0x04, 0x11
        /*000e*/ 	.short	(.L_3 - .L_2)
	.align		4
.L_2:
        /*0010*/ 	.word	index@(_Z12TC_FP_ReducePaS_ii)
        /*0014*/ 	.word	0x00000000


	//----- nvinfo : EIATTR_MIN_STACK_SIZE
	.align		4
.L_3:
        /*0018*/ 	.byte	0x04, 0x12
        /*001a*/ 	.short	(.L_5 - .L_4)
	.align		4
.L_4:
        /*001c*/ 	.word	index@(_Z12TC_FP_ReducePaS_ii)
        /*0020*/ 	.word	0x00000000
.L_5:


//--------------------- .nv.compat                --------------------------
	.section	.nv.compat,"",@"SHT_CUDA_COMPAT_INFO"
	.align	4
        /*0000*/ 	.byte	0x02, 0x09, 0x00, 0x00, 0x02, 0x02, 0x01, 0x00, 0x02, 0x05, 0x05, 0x00, 0x03, 0x07, 0x01, 0x01
        /*0010*/ 	.byte	0x02, 0x03, 0x00, 0x00, 0x02, 0x06, 0x01, 0x00, 0x04, 0x0b, 0x08, 0x00, 0x09, 0x00, 0x00, 0x00
        /*0020*/ 	.byte	0x00, 0x00, 0x00, 0x00


//--------------------- .nv.info._Z12TC_FP_ReducePaS_ii --------------------------
	.section	.nv.info._Z12TC_FP_ReducePaS_ii,"",@"SHT_CUDA_INFO"
	.sectionflags	@""
	.align	4


	//----- nvinfo : EIATTR_CUDA_API_VERSION
	.align		4
        /*0000*/ 	.byte	0x04, 0x37
        /*0002*/ 	.short	(.L_7 - .L_6)
.L_6:
        /*0004*/ 	.word	0x00000082


	//----- nvinfo : EIATTR_KPARAM_INFO
	.align		4
.L_7:
        /*0008*/ 	.byte	0x04, 0x17
        /*000a*/ 	.short	(.L_9 - .L_8)
.L_8:
        /*000c*/ 	.word	0x00000000
        /*0010*/ 	.short	0x0003
        /*0012*/ 	.short	0x0014
        /*0014*/ 	.byte	0x00, 0xf0, 0x11, 0x00


	//----- nvinfo : EIATTR_KPARAM_INFO
	.align		4
.L_9:
        /*0018*/ 	.byte	0x04, 0x17
        /*001a*/ 	.short	(.L_11 - .L_10)
.L_10:
        /*001c*/ 	.word	0x00000000
        /*0020*/ 	.short	0x0002
        /*0022*/ 	.short	0x0010
        /*0024*/ 	.byte	0x00, 0xf0, 0x11, 0x00


	//----- nvinfo : EIATTR_KPARAM_INFO
	.align		4
.L_11:
        /*0028*/ 	.byte	0x04, 0x17
        /*002a*/ 	.short	(.L_13 - .L_12)
.L_12:
        /*002c*/ 	.word	0x00000000
        /*0030*/ 	.short	0x0001
        /*0032*/ 	.short	0x0008
        /*0034*/ 	.byte	0x00, 0xf5, 0x21, 0x00


	//----- nvinfo : EIATTR_KPARAM_INFO
	.align		4
.L_13:
        /*0038*/ 	.byte	0x04, 0x17
        /*003a*/ 	.short	(.L_15 - .L_14)
.L_14:
        /*003c*/ 	.word	0x00000000
        /*0040*/ 	.short	0x0000
        /*0042*/ 	.short	0x0000
        /*0044*/ 	.byte	0x00, 0xf5, 0x21, 0x00


	//----- nvinfo : EIATTR_SPARSE_MMA_MASK
	.align		4
.L_15:
        /*0048*/ 	.byte	0x03, 0x50
        /*004a*/ 	.short	0x0000


	//----- nvinfo : EIATTR_MAXREG_COUNT
	.align		4
        /*004c*/ 	.byte	0x03, 0x1b
        /*004e*/ 	.short	0x00ff


	//----- nvinfo : EIATTR_MERCURY_ISA_VERSION
	.align		4
        /*0050*/ 	.byte	0x03, 0x5f
        /*0052*/ 	.short	0x0101


	//----- nvinfo : EIATTR_VRC_CTA_INIT_COUNT
	.align		4
        /*0054*/ 	.byte	0x02, 0x4a
	.zero		1
	.zero		1


	//----- nvinfo : EIATTR_EXIT_INSTR_OFFSETS
	.align		4
        /*0058*/ 	.byte	0x04, 0x1c
        /*005a*/ 	.short	(.L_17 - .L_16)


	//   ....[0]....
.L_16:
        /*005c*/ 	.word	0x000002a0


	//   ....[1]....
        /*0060*/ 	.word	0x00000830


	//----- nvinfo : EIATTR_CRS_STACK_SIZE
	.align		4
.L_17:
        /*0064*/ 	.byte	0x04, 0x1e
        /*0066*/ 	.short	(.L_19 - .L_18)
.L_18:
        /*0068*/ 	.word	0x00000000


	//----- nvinfo : EIATTR_CBANK_PARAM_SIZE
	.align		4
.L_19:
        /*006c*/ 	.byte	0x03, 0x19
        /*006e*/ 	.short	0x0018


	//----- nvinfo : EIATTR_PARAM_CBANK
	.align		4
        /*0070*/ 	.byte	0x04, 0x0a
        /*0072*/ 	.short	(.L_21 - .L_20)
	.align		4
.L_20:
        /*0074*/ 	.word	index@(.nv.constant0._Z12TC_FP_ReducePaS_ii)
        /*0078*/ 	.short	0x0380
        /*007a*/ 	.short	0x0018


	//----- nvinfo : EIATTR_SW_WAR
	.align		4
.L_21:
        /*007c*/ 	.byte	0x04, 0x36
        /*007e*/ 	.short	(.L_23 - .L_22)
.L_22:
        /*0080*/ 	.word	0x00000008
.L_23:


//--------------------- .nv.callgraph             --------------------------
	.section	.nv.callgraph,"",@"SHT_CUDA_CALLGRAPH"
	.align	4
	.sectionentsize	8
	.align		4
        /*0000*/ 	.word	0x00000000
	.align		4
        /*0004*/ 	.word	0xffffffff
	.align		4
        /*0008*/ 	.word	0x00000000
	.align		4
        /*000c*/ 	.word	0xfffffffe
	.align		4
        /*0010*/ 	.word	0x00000000
	.align		4
        /*0014*/ 	.word	0xfffffffd
	.align		4
        /*0018*/ 	.word	0x00000000
	.align		4
        /*001c*/ 	.word	0xfffffffc


//--------------------- .text._Z12TC_FP_ReducePaS_ii --------------------------
	.section	.text._Z12TC_FP_ReducePaS_ii,"ax",@progbits
	.align	128
        .global         _Z12TC_FP_ReducePaS_ii
        .type           _Z12TC_FP_ReducePaS_ii,@function
        .size           _Z12TC_FP_ReducePaS_ii,(.L_x_12 - _Z12TC_FP_ReducePaS_ii)
        .other          _Z12TC_FP_ReducePaS_ii,@"STO_CUDA_ENTRY STV_DEFAULT"
_Z12TC_FP_ReducePaS_ii:
.text._Z12TC_FP_ReducePaS_ii:
[----:B------:R-:W-:Y:S01]  /*0000*/  LDC R1, c[0x0][0x37c] ;  /* 0x0000df00ff017b82 */ /* 0x000fe20000000800 */
[----:B------:R-:W0:Y:S07]  /*0010*/  S2R R3, SR_TID.Y ;  /* 0x0000000000037919 */ /* 0x000e2e0000002200 */
[----:B------:R-:W1:Y:S01]  /*0020*/  S2UR UR5, SR_CgaCtaId ;  /* 0x00000000000579c3 */ /* 0x000e620000008800 */
[----:B------:R-:W-:Y:S01]  /*0030*/  UMOV UR4, 0x400 ;  /* 0x0000040000047882 */ /* 0x000fe20000000000 */
[----:B------:R-:W2:Y:S01]  /*0040*/  LDCU.64 UR8, c[0x0][0x358] ;  /* 0x00006b00ff0877ac */ /* 0x000ea20008000a00 */
[----:B------:R-:W3:Y:S01]  /*0050*/  S2R R10, SR_TID.X ;  /* 0x00000000000a7919 */ /* 0x000ee20000002100 */
[----:B------:R-:W-:Y:S01]  /*0060*/  BSSY.RECONVERGENT B0, `(.L_x_0) ;  /* 0x0000022000007945 */ /* 0x000fe20003800200 */
[----:B------:R-:W4:Y:S03]  /*0070*/  LDCU.64 UR6, c[0x0][0x380] ;  /* 0x00007000ff0677ac */ /* 0x000f260008000a00 */
[----:B------:R-:W0:Y:S08]  /*0080*/  S2UR UR10, SR_CTAID.Y ;  /* 0x00000000000a79c3 */ /* 0x000e300000002600 */
[----:B------:R-:W0:Y:S08]  /*0090*/  LDC R2, c[0x0][0x364] ;  /* 0x0000d900ff027b82 */ /* 0x000e300000000800 */
[----:B------:R-:W5:Y:S01]  /*00a0*/  S2UR UR11, SR_CTAID.X ;  /* 0x00000000000b79c3 */ /* 0x000f620000002500 */
[----:B-1----:R-:W-:-:S07]  /*00b0*/  ULEA UR4, UR5, UR4, 0x18 ;  /* 0x0000000405047291 */ /* 0x002fce000f8ec0ff */
[----:B------:R-:W5:Y:S01]  /*00c0*/  LDC R0, c[0x0][0x360] ;  /* 0x0000d800ff007b82 */ /* 0x000f620000000800 */
[----:B------:R-:W1:Y:S01]  /*00d0*/  LDCU UR12, c[0x0][0x370] ;  /* 0x00006e00ff0c77ac */ /* 0x000e620008000800 */
[----:B---3--:R3:W-:Y:S06]  /*00e0*/  STS.U8 [R10+UR4], RZ ;  /* 0x000000ff0a007988 */ /* 0x0087ec0008000004 */
[----:B------:R-:W2:Y:S01]  /*00f0*/  LDC R9, c[0x0][0x394] ;  /* 0x0000e500ff097b82 */ /* 0x000ea20000000800 */
[----:B0-----:R-:W-:Y:S02]  /*0100*/  IMAD R2, R2, UR10, R3 ;  /* 0x0000000a02027c24 */ /* 0x001fe4000f8e0203 */
[----:B-----5:R-:W-:-:S04]  /*0110*/  IMAD R3, R0, UR11, R10 ;  /* 0x0000000b00037c24 */ /* 0x020fc8000f8e020a */
[CC--:B--2---:R-:W-:Y:S02]  /*0120*/  IMAD R3, R2.reuse, R9.reuse, R3 ;  /* 0x0000000902037224 */ /* 0x0c4fe400078e0203 */
[----:B------:R-:W-:-:S05]  /*0130*/  IMAD R4, R2, R9, R9 ;  /* 0x0000000902047224 */ /* 0x000fca00078e0209 */
[----:B------:R-:W-:-:S13]  /*0140*/  ISETP.GE.AND P0, PT, R3, R4, PT ;  /* 0x000000040300720c */ /* 0x000fda0003f06270 */
[----:B-1-34-:R-:W-:Y:S05]  /*0150*/  @P0 BRA `(.L_x_1) ;  /* 0x0000000000480947 */ /* 0x01afea0003800000 */
[----:B------:R-:W0:Y:S01]  /*0160*/  LDCU UR5, c[0x0][0x390] ;  /* 0x00007200ff0577ac */ /* 0x000e220008000800 */
[----:B------:R-:W-:Y:S01]  /*0170*/  IMAD.MOV.U32 R5, RZ, RZ, R3 ;  /* 0x000000ffff057224 */ /* 0x000fe200078e0003 */
[----:B------:R-:W-:Y:S01]  /*0180*/  PRMT R7, RZ, 0x7610, R7 ;  /* 0x00007610ff077816 */ /* 0x000fe20000000007 */
[----:B------:R-:W-:Y:S02]  /*0190*/  IMAD R8, R0, UR12, RZ ;  /* 0x0000000c00087c24 */ /* 0x000fe4000f8e02ff */
[----:B0-----:R-:W-:-:S07]  /*01a0*/  IMAD R6, R9, UR5, RZ ;  /* 0x0000000509067c24 */ /* 0x001fce000f8e02ff */
.L_x_4:
[----:B------:R-:W-:Y:S01]  /*01b0*/  ISETP.GE.AND P0, PT, R5, R6, PT ;  /* 0x000000060500720c */ /* 0x000fe20003f06270 */
[----:B------:R-:W-:-:S12]  /*01c0*/  BSSY.RECONVERGENT B1, `(.L_x_2) ;  /* 0x0000008000017945 */ /* 0x000fd80003800200 */
[----:B0-----:R-:W-:Y:S05]  /*01d0*/  @P0 BRA `(.L_x_3) ;  /* 0x0000000000180947 */ /* 0x001fea0003800000 */
[----:B------:R-:W-:-:S04]  /*01e0*/  IADD3 R2, P0, PT, R5, UR6, RZ ;  /* 0x0000000605027c10 */ /* 0x000fc8000ff1e0ff */
[----:B------:R-:W-:-:S05]  /*01f0*/  LEA.HI.X.SX32 R3, R5, UR7, 0x1, P0 ;  /* 0x0000000705037c11 */ /* 0x000fca00080f0eff */
[----:B------:R-:W2:Y:S02]  /*0200*/  LDG.E.U8 R2, desc[UR8][R2.64] ;  /* 0x0000000802027981 */ /* 0x000ea4000c1e1100 */
[----:B--2---:R-:W-:-:S05]  /*0210*/  IMAD.IADD R9, R7, 0x1, R2 ;  /* 0x0000000107097824 */ /* 0x004fca00078e0202 */
[----:B------:R0:W-:Y:S01]  /*0220*/  STS.U8 [R10+UR4], R9 ;  /* 0x000000090a007988 */ /* 0x0001e20008000004 */
[----:B------:R-:W-:-:S07]  /*0230*/  PRMT R7, R9, 0x7610, R7 ;  /* 0x0000761009077816 */ /* 0x000fce0000000007 */
.L_x_3:
[----:B------:R-:W-:Y:S05]  /*0240*/  BSYNC.RECONVERGENT B1 ;  /* 0x0000000000017941 */ /* 0x000fea0003800200 */
.L_x_2:
[----:B------:R-:W-:-:S05]  /*0250*/  IMAD.IADD R5, R8, 0x1, R5 ;  /* 0x0000000108057824 */ /* 0x000fca00078e0205 */
[----:B------:R-:W-:-:S13]  /*0260*/  ISETP.GE.AND P0, PT, R5, R4, PT ;  /* 0x000000040500720c */ /* 0x000fda0003f06270 */
[----:B------:R-:W-:Y:S05]  /*0270*/  @!P0 BRA `(.L_x_4) ;  /* 0xfffffffc00cc8947 */ /* 0x000fea000383ffff */
.L_x_1:
[----:B------:R-:W-:Y:S05]  /*0280*/  BSYNC.RECONVERGENT B0 ;  /* 0x0000000000007941 */ /* 0x000fea0003800200 */
.L_x_0:
[----:B------:R-:W-:-:S13]  /*0290*/  ISETP.NE.AND P0, PT, R10, RZ, PT ;  /* 0x000000ff0a00720c */ /* 0x000fda0003f05270 */
[----:B------:R-:W-:Y:S05]  /*02a0*/  @P0 EXIT ;  /* 0x000000000000094d */ /* 0x000fea0003800000 */
[C---:B------:R-:W-:Y:S01]  /*02b0*/  ISETP.GE.U32.AND P1, PT, R0.reuse, 0x10, PT ;  /* 0x000000100000780c */ /* 0x040fe20003f26070 */
[----:B------:R-:W-:Y:S01]  /*02c0*/  IMAD.MOV.U32 R2, RZ, RZ, RZ ;  /* 0x000000ffff027224 */ /* 0x000fe200078e00ff */
[----:B------:R-:W-:Y:S02]  /*02d0*/  LOP3.LUT R21, R0, 0xf, RZ, 0xc0, !PT ;  /* 0x0000000f00157812 */ /* 0x000fe400078ec0ff */
[----:B------:R-:W-:Y:S02]  /*02e0*/  PRMT R3, RZ, 0x7610, R3 ;  /* 0x00007610ff037816 */ /* 0x000fe40000000003 */
[----:B------:R-:W-:-:S07]  /*02f0*/  ISETP.NE.AND P0, PT, R21, RZ, PT ;  /* 0x000000ff1500720c */ /* 0x000fce0003f05270 */
[----:B------:R-:W-:Y:S06]  /*0300*/  @!P1 BRA `(.L_x_5) ;  /* 0x0000000000889947 */ /* 0x000fec0003800000 */
[C---:B------:R-:W-:Y:S01]  /*0310*/  LOP3.LUT R4, R0.reuse, 0xfffffff0, RZ, 0xc0, !PT ;  /* 0xfffffff000047812 */ /* 0x040fe200078ec0ff */
[----:B------:R-:W-:Y:S01]  /*0320*/  UIADD3 UR5, UPT, UPT, UR4, 0x7, URZ ;  /* 0x0000000704057890 */ /* 0x000fe2000fffe0ff */
[----:B------:R-:W-:Y:S02]  /*0330*/  LOP3.LUT R2, R0, 0x7f0, RZ, 0xc0, !PT ;  /* 0x000007f000027812 */ /* 0x000fe400078ec0ff */
[----:B------:R-:W-:Y:S01]  /*0340*/  PRMT R3, RZ, 0x7610, R3 ;  /* 0x00007610ff037816 */ /* 0x000fe20000000003 */
[----:B------:R-:W-:-:S08]  /*0350*/  IMAD.MOV R4, RZ, RZ, -R4 ;  /* 0x000000ffff047224 */ /* 0x000fd000078e0a04 */
.L_x_6:
[----:B------:R-:W-:Y:S01]  /*0360*/  LDS.U8 R6, [UR5+-0x7] ;  /* 0xfffff905ff067984 */ /* 0x000fe20008000000 */
[----:B------:R-:W-:-:S03]  /*0370*/  VIADD R4, R4, 0x10 ;  /* 0x0000001004047836 */ /* 0x000fc60000000000 */
[----:B------:R-:W1:Y:S02]  /*0380*/  LDS.U8 R5, [UR5+-0x6] ;  /* 0xfffffa05ff057984 */ /* 0x000e640008000000 */
[----:B------:R-:W-:Y:S02]  /*0390*/  ISETP.NE.AND P1, PT, R4, RZ, PT ;  /* 0x000000ff0400720c */ /* 0x000fe40003f25270 */
[----:B------:R-:W-:Y:S04]  /*03a0*/  LDS.U8 R8, [UR5+-0x5] ;  /* 0xfffffb05ff087984 */ /* 0x000fe80008000000 */
[----:B------:R-:W2:Y:S04]  /*03b0*/  LDS.U8 R7, [UR5+-0x4] ;  /* 0xfffffc05ff077984 */ /* 0x000ea80008000000 */
[----:B0-----:R-:W-:Y:S04]  /*03c0*/  LDS.U8 R10, [UR5+-0x3] ;  /* 0xfffffd05ff0a7984 */ /* 0x001fe80008000000 */
[----:B------:R-:W0:Y:S04]  /*03d0*/  LDS.U8 R9, [UR5+-0x2] ;  /* 0xfffffe05ff097984 */ /* 0x000e280008000000 */
[----:B------:R-:W-:Y:S04]  /*03e0*/  LDS.U8 R12, [UR5+-0x1] ;  /* 0xffffff05ff0c7984 */ /* 0x000fe80008000000 */
[----:B------:R-:W3:Y:S04]  /*03f0*/  LDS.U8 R11, [UR5] ;  /* 0x00000005ff0b7984 */ /* 0x000ee80008000000 */
[----:B------:R-:W-:Y:S04]  /*0400*/  LDS.U8 R14, [UR5+0x1] ;  /* 0x00000105ff0e7984 */ /* 0x000fe80008000000 */
[----:B------:R-:W4:Y:S04]  /*0410*/  LDS.U8 R13, [UR5+0x2] ;  /* 0x00000205ff0d7984 */ /* 0x000f280008000000 */
[----:B------:R-:W-:Y:S04]  /*0420*/  LDS.U8 R16, [UR5+0x3] ;  /* 0x00000305ff107984 */ /* 0x000fe80008000000 */
[----:B------:R-:W5:Y:S01]  /*0430*/  LDS.U8 R15, [UR5+0x4] ;  /* 0x00000405ff0f7984 */ /* 0x000f620008000000 */
[----:B-1----:R-:W-:-:S03]  /*0440*/  IADD3 R5, PT, PT, R5, R6, R3 ;  /* 0x0000000605057210 */ /* 0x002fc60007ffe003 */
[----:B------:R-:W-:Y:S04]  /*0450*/  LDS.U8 R18, [UR5+0x5] ;  /* 0x00000505ff127984 */ /* 0x000fe80008000000 */
[----:B------:R-:W1:Y:S01]  /*0460*/  LDS.U8 R17, [UR5+0x6] ;  /* 0x00000605ff117984 */ /* 0x000e620008000000 */
[----:B--2---:R-:W-:-:S03]  /*0470*/  IADD3 R5, PT, PT, R7, R8, R5 ;  /* 0x0000000807057210 */ /* 0x004fc60007ffe005 */
[----:B------:R-:W-:Y:S04]  /*0480*/  LDS.U8 R20, [UR5+0x7] ;  /* 0x00000705ff147984 */ /* 0x000fe80008000000 */
[----:B------:R-:W2:Y:S01]  /*0490*/  LDS.U8 R19, [UR5+0x8] ;  /* 0x00000805ff137984 */ /* 0x000ea20008000000 */
[----:B0-----:R-:W-:Y:S01]  /*04a0*/  IADD3 R5, PT, PT, R9, R10, R5 ;  /* 0x0000000a09057210 */ /* 0x001fe20007ffe005 */
[----:B------:R-:W-:-:S03]  /*04b0*/  UIADD3 UR5, UPT, UPT, UR5, 0x10, URZ ;  /* 0x0000001005057890 */ /* 0x000fc6000fffe0ff */
[----:B---3--:R-:W-:-:S04]  /*04c0*/  IADD3 R5, PT, PT, R11, R12, R5 ;  /* 0x0000000c0b057210 */ /* 0x008fc80007ffe005 */
[----:B----4-:R-:W-:-:S04]  /*04d0*/  IADD3 R5, PT, PT, R13, R14, R5 ;  /* 0x0000000e0d057210 */ /* 0x010fc80007ffe005 */
[----:B-----5:R-:W-:-:S04]  /*04e0*/  IADD3 R5, PT, PT, R15, R16, R5 ;  /* 0x000000100f057210 */ /* 0x020fc80007ffe005 */
[----:B-1----:R-:W-:-:S04]  /*04f0*/  IADD3 R5, PT, PT, R17, R18, R5 ;  /* 0x0000001211057210 */ /* 0x002fc80007ffe005 */
[----:B--2---:R-:W-:-:S04]  /*0500*/  IADD3 R5, PT, PT, R19, R20, R5 ;  /* 0x0000001413057210 */ /* 0x004fc80007ffe005 */
[----:B------:R-:W-:Y:S01]  /*0510*/  PRMT R3, R5, 0x7610, R3 ;  /* 0x0000761005037816 */ /* 0x000fe20000000003 */
[----:B------:R-:W-:Y:S06]  /*0520*/  @P1 BRA `(.L_x_6) ;  /* 0xfffffffc008c1947 */ /* 0x000fec000383ffff */
.L_x_5:
[----:B------:R-:W-:Y:S05]  /*0530*/  @!P0 BRA `(.L_x_7) ;  /* 0x0000000000a08947 */ /* 0x000fea0003800000 */
[----:B------:R-:W-:Y:S02]  /*0540*/  ISETP.GE.U32.AND P0, PT, R21, 0x8, PT ;  /* 0x000000081500780c */ /* 0x000fe40003f06070 */
[----:B------:R-:W-:-:S04]  /*0550*/  LOP3.LUT R12, R0, 0x7, RZ, 0xc0, !PT ;  /* 0x00000007000c7812 */ /* 0x000fc800078ec0ff */
[----:B------:R-:W-:-:S07]  /*0560*/  ISETP.NE.AND P1, PT, R12, RZ, PT ;  /* 0x000000ff0c00720c */ /* 0x000fce0003f25270 */
[----:B------:R-:W-:Y:S06]  /*0570*/  @!P0 BRA `(.L_x_8) ;  /* 0x0000000000388947 */ /* 0x000fec0003800000 */
[----:B------:R-:W-:Y:S04]  /*0580*/  LDS.U8 R4, [R2+UR4] ;  /* 0x0000000402047984 */ /* 0x000fe80008000000 */
[----:B------:R-:W1:Y:S04]  /*0590*/  LDS.U8 R5, [R2+UR4+0x1] ;  /* 0x0000010402057984 */ /* 0x000e680008000000 */
[----:B------:R-:W-:Y:S04]  /*05a0*/  LDS.U8 R7, [R2+UR4+0x2] ;  /* 0x0000020402077984 */ /* 0x000fe80008000000 */
[----:B------:R-:W2:Y:S04]  /*05b0*/  LDS.U8 R6, [R2+UR4+0x3] ;  /* 0x0000030402067984 */ /* 0x000ea80008000000 */
[----:B0-----:R-:W-:Y:S04]  /*05c0*/  LDS.U8 R9, [R2+UR4+0x4] ;  /* 0x0000040402097984 */ /* 0x001fe80008000000 */
[----:B------:R-:W0:Y:S04]  /*05d0*/  LDS.U8 R8, [R2+UR4+0x5] ;  /* 0x0000050402087984 */ /* 0x000e280008000000 */
[----:B------:R-:W-:Y:S04]  /*05e0*/  LDS.U8 R11, [R2+UR4+0x6] ;  /* 0x00000604020b7984 */ /* 0x000fe80008000000 */
[----:B------:R3:W4:Y:S02]  /*05f0*/  LDS.U8 R10, [R2+UR4+0x7] ;  /* 0x00000704020a7984 */ /* 0x0007240008000000 */
[----:B---3--:R-:W-:Y:S01]  /*0600*/  VIADD R2, R2, 0x8 ;  /* 0x0000000802027836 */ /* 0x008fe20000000000 */
[----:B-1----:R-:W-:-:S04]  /*0610*/  IADD3 R4, PT, PT, R5, R4, R3 ;  /* 0x0000000405047210 */ /* 0x002fc80007ffe003 */
[----:B--2---:R-:W-:-:S04]  /*0620*/  IADD3 R4, PT, PT, R6, R7, R4 ;  /* 0x0000000706047210 */ /* 0x004fc80007ffe004 */
[----:B0-----:R-:W-:-:S04]  /*0630*/  IADD3 R4, PT, PT, R8, R9, R4 ;  /* 0x0000000908047210 */ /* 0x001fc80007ffe004 */
[----:B----4-:R-:W-:-:S04]  /*0640*/  IADD3 R4, PT, PT, R10, R11, R4 ;  /* 0x0000000b0a047210 */ /* 0x010fc80007ffe004 */
[----:B------:R-:W-:-:S07]  /*0650*/  PRMT R3, R4, 0x7610, R3 ;  /* 0x0000761004037816 */ /* 0x000fce0000000003 */
.L_x_8:
        /* <DEDUP_REMOVED lines=8> */
[----:B------:R2:W3:Y:S02]  /*06e0*/  LDS.U8 R6, [R2+UR4+0x3] ;  /* 0x0000030402067984 */ /* 0x0004e40008000000 */
[----:B--2---:R-:W-:Y:S01]  /*06f0*/  VIADD R2, R2, 0x4 ;  /* 0x0000000402027836 */ /* 0x004fe20000000000 */
[----:B-1----:R-:W-:-:S04]  /*0700*/  IADD3 R4, PT, PT, R5, R4, R3 ;  /* 0x0000000405047210 */ /* 0x002fc80007ffe003 */
[----:B---3--:R-:W-:-:S04]  /*0710*/  IADD3 R4, PT, PT, R6, R7, R4 ;  /* 0x0000000706047210 */ /* 0x008fc80007ffe004 */
[----:B------:R-:W-:-:S07]  /*0720*/  PRMT R3, R4, 0x7610, R3 ;  /* 0x0000761004037816 */ /* 0x000fce0000000003 */
.L_x_9:
[----:B------:R-:W-:Y:S05]  /*0730*/  @!P1 BRA `(.L_x_7) ;  /* 0x0000000000209947 */ /* 0x000fea0003800000 */
[----:B------:R-:W-:Y:S02]  /*0740*/  VIADD R2, R2, UR4 ;  /* 0x0000000402027c36 */ /* 0x000fe40008000000 */
[----:B------:R-:W-:-:S07]  /*0750*/  IMAD.MOV R0, RZ, RZ, -R0 ;  /* 0x000000ffff007224 */ /* 0x000fce00078e0a00 */
.L_x_10:
[----:B------:R1:W2:Y:S01]  /*0760*/  LDS.U8 R4, [R2] ;  /* 0x0000000002047984 */ /* 0x0002a20000000000 */
[----:B------:R-:W-:-:S05]  /*0770*/  VIADD R0, R0, 0x1 ;  /* 0x0000000100007836 */ /* 0x000fca0000000000 */
[----:B------:R-:W-:Y:S01]  /*0780*/  ISETP.NE.AND P0, PT, R0, RZ, PT ;  /* 0x000000ff0000720c */ /* 0x000fe20003f05270 */
[----:B-1----:R-:W-:Y:S02]  /*0790*/  VIADD R2, R2, 0x1 ;  /* 0x0000000102027836 */ /* 0x002fe40000000000 */
[----:B--2---:R-:W-:-:S10]  /*07a0*/  IMAD.IADD R3, R4, 0x1, R3 ;  /* 0x0000000104037824 */ /* 0x004fd400078e0203 */
[----:B------:R-:W-:Y:S05]  /*07b0*/  @P0 BRA `(.L_x_10) ;  /* 0xfffffffc00e80947 */ /* 0x000fea000383ffff */
.L_x_7:
[----:B------:R-:W1:Y:S01]  /*07c0*/  LDCU.64 UR6, c[0x0][0x388] ;  /* 0x00007100ff0677ac */ /* 0x000e620008000a00 */
[----:B------:R-:W-:-:S04]  /*07d0*/  UIMAD UR5, UR10, UR12, UR11 ;  /* 0x0000000c0a0572a4 */ /* 0x000fc8000f8e020b */
[----:B-1----:R-:W-:-:S04]  /*07e0*/  UIADD3 UR5, UP0, UPT, UR5, UR6, URZ ;  /* 0x0000000605057290 */ /* 0x002fc8000ff1e0ff */
[----:B------:R-:W-:Y:S02]  /*07f0*/  UIADD3.X UR6, UPT, UPT, URZ, UR7, URZ, UP0, !UPT ;  /* 0x00000007ff067290 */ /* 0x000fe400087fe4ff */
[----:B------:R-:W-:-:S04]  /*0800*/  IMAD.U32 R4, RZ, RZ, UR5 ;  /* 0x00000005ff047e24 */ /* 0x000fc8000f8e00ff */
[----:B------:R-:W-:-:S05]  /*0810*/  IMAD.U32 R5, RZ, RZ, UR6 ;  /* 0x00000006ff057e24 */ /* 0x000fca000f8e00ff */
[----:B------:R-:W-:Y:S01]  /*0820*/  STG.E.U8 desc[UR8][R4.64], R3 ;  /* 0x0000000304007986 */ /* 0x000fe2000c101108 */
[----:B------:R-:W-:Y:S05]  /*0830*/  EXIT ;  /* 0x000000000000794d */ /* 0x000fea0003800000 */
.L_x_11:
[----:B------:R-:W-:-:S00]  /*0840*/  BRA `(.L_x_11) ;  /* 0xfffffffc00fc7947 */ /* 0x000fc0000383ffff */
[----:B------:R-:W-:-:S00]  /*0850*/  NOP ;  /* 0x0000000000007918 */ /* 0x000fc00000000000 */
        /* <DEDUP_REMOVED lines=10> */
.L_x_12:


//--------------------- .nv.shared._Z12TC_FP_ReducePaS_ii --------------------------
	.section	.nv.shared._Z12TC_FP_ReducePaS_ii,"aw",@nobits
	.sectionflags	@""
.nv.shared._Z12TC_FP_ReducePaS_ii:
	.zero		1056


//--------------------- .nv.shared.reserved.0     --------------------------
	.section	.nv.shared.reserved.0,"aw",@nobits
	.weak		__nv_reservedSMEM_offset_0_alias
	.size		__nv_reservedSMEM_offset_0_alias, 0, 64
	.other		__nv_reservedSMEM_offset_0_alias,@"STO_CUDA_RESERVED_SHARED STV_DEFAULT"
__nv_reservedSMEM_offset_0_alias:
	.zero		0
	.zero		64


//--------------------- .nv.constant0._Z12TC_FP_ReducePaS_ii --------------------------
	.section	.nv.constant0._Z12TC_FP_ReducePaS_ii,"a",@progbits
	.sectionflags	@""
	.align	4
.nv.constant0._Z12TC_FP_ReducePaS_ii:
	.zero		920


//--------------------- SYMBOLS --------------------------

	.type		.nv.reservedSmem.offset0,@object
	.size		.nv.reservedSmem.offset0,0x4
	.type		.nv.reservedSmem.cap,@object
	.size		.nv.reservedSmem.cap,0x4
